//
// Generated by NVIDIA NVVM Compiler
//
// Compiler Build ID: CL-36424714
// Cuda compilation tools, release 13.0, V13.0.88
// Based on NVVM 20.0.0
//

.version 9.0
.target sm_100
.address_size 64

	// .globl	_Z10matMul_GPUPfS_S_

.visible .entry _Z10matMul_GPUPfS_S_(
	.param .u64 .ptr .align 1 _Z10matMul_GPUPfS_S__param_0,
	.param .u64 .ptr .align 1 _Z10matMul_GPUPfS_S__param_1,
	.param .u64 .ptr .align 1 _Z10matMul_GPUPfS_S__param_2
)
{
	.reg .pred 	%p<4>;
	.reg .b32 	%r<7>;
	.reg .b32 	%f<49>;
	.reg .b64 	%rd<10>;

	ld.param.u64 	%rd1, [_Z10matMul_GPUPfS_S__param_0];
	ld.param.u64 	%rd2, [_Z10matMul_GPUPfS_S__param_1];
	ld.param.u64 	%rd3, [_Z10matMul_GPUPfS_S__param_2];
	mov.u32 	%r2, %ctaid.x;
	mov.u32 	%r3, %ntid.x;
	mov.u32 	%r4, %tid.x;
	mad.lo.s32 	%r1, %r2, %r3, %r4;
	add.s32 	%r5, %r3, -1;
	setp.eq.s32 	%p1, %r2, %r5;
	setp.gt.u32 	%p2, %r4, 4;
	and.pred  	%p3, %p2, %p1;
	@%p3 bra 	$L__BB0_2;
	cvta.to.global.u64 	%rd4, %rd3;
	cvta.to.global.u64 	%rd5, %rd1;
	cvta.to.global.u64 	%rd6, %rd2;
	shl.b32 	%r6, %r1, 2;
	mul.wide.s32 	%rd7, %r6, 4;
	add.s64 	%rd8, %rd5, %rd7;
	ld.global.f32 	%f1, [%rd8];
	ld.global.f32 	%f2, [%rd6];
	fma.rn.f32 	%f3, %f1, %f2, 0f00000000;
	ld.global.f32 	%f4, [%rd8+4];
	ld.global.f32 	%f5, [%rd6+16];
	fma.rn.f32 	%f6, %f4, %f5, %f3;
	ld.global.f32 	%f7, [%rd8+8];
	ld.global.f32 	%f8, [%rd6+32];
	fma.rn.f32 	%f9, %f7, %f8, %f6;
	ld.global.f32 	%f10, [%rd8+12];
	ld.global.f32 	%f11, [%rd6+48];
	fma.rn.f32 	%f12, %f10, %f11, %f9;
	add.s64 	%rd9, %rd4, %rd7;
	st.global.f32 	[%rd9], %f12;
	ld.global.f32 	%f13, [%rd8];
	ld.global.f32 	%f14, [%rd6+4];
	fma.rn.f32 	%f15, %f13, %f14, 0f00000000;
	ld.global.f32 	%f16, [%rd8+4];
	ld.global.f32 	%f17, [%rd6+20];
	fma.rn.f32 	%f18, %f16, %f17, %f15;
	ld.global.f32 	%f19, [%rd8+8];
	ld.global.f32 	%f20, [%rd6+36];
	fma.rn.f32 	%f21, %f19, %f20, %f18;
	ld.global.f32 	%f22, [%rd8+12];
	ld.global.f32 	%f23, [%rd6+52];
	fma.rn.f32 	%f24, %f22, %f23, %f21;
	st.global.f32 	[%rd9+4], %f24;
	ld.global.f32 	%f25, [%rd8];
	ld.global.f32 	%f26, [%rd6+8];
	fma.rn.f32 	%f27, %f25, %f26, 0f00000000;
	ld.global.f32 	%f28, [%rd8+4];
	ld.global.f32 	%f29, [%rd6+24];
	fma.rn.f32 	%f30, %f28, %f29, %f27;
	ld.global.f32 	%f31, [%rd8+8];
	ld.global.f32 	%f32, [%rd6+40];
	fma.rn.f32 	%f33, %f31, %f32, %f30;
	ld.global.f32 	%f34, [%rd8+12];
	ld.global.f32 	%f35, [%rd6+56];
	fma.rn.f32 	%f36, %f34, %f35, %f33;
	st.global.f32 	[%rd9+8], %f36;
	ld.global.f32 	%f37, [%rd8];
	ld.global.f32 	%f38, [%rd6+12];
	fma.rn.f32 	%f39, %f37, %f38, 0f00000000;
	ld.global.f32 	%f40, [%rd8+4];
	ld.global.f32 	%f41, [%rd6+28];
	fma.rn.f32 	%f42, %f40, %f41, %f39;
	ld.global.f32 	%f43, [%rd8+8];
	ld.global.f32 	%f44, [%rd6+44];
	fma.rn.f32 	%f45, %f43, %f44, %f42;
	ld.global.f32 	%f46, [%rd8+12];
	ld.global.f32 	%f47, [%rd6+60];
	fma.rn.f32 	%f48, %f46, %f47, %f45;
	st.global.f32 	[%rd9+12], %f48;
$L__BB0_2:
	ret;

}


// ===== COMPILED SASS (sm_100) =====

	.target	sm_100

	.elftype	@"ET_EXEC"


//--------------------- .note.nv.tkinfo           --------------------------
	.section	.note.nv.tkinfo,"",@"SHT_NOTE"
	.sectionflags	@"SHF_NOTE_NV_TKINFO"
	.tkinfo
        /*0018*/ 	.word	0x00000002
        /*0030*/ 	.string	""
        /*0030*/ 	.string	"ptxas"
        /*0030*/ 	.string	"Cuda compilation tools, release 13.0, V13.0.88"
        /*0030*/ 	.string	"Build cuda_13.0.r13.0/compiler.36424714_0"
        /*0030*/ 	.string	"-arch sm_100 -m 64 "



//--------------------- .note.nv.cuinfo           --------------------------
	.section	.note.nv.cuinfo,"",@"SHT_NOTE"
	.sectionflags	@"SHF_NOTE_NV_CUINFO"
        /*0018*/ 	.short	0x0002
        /*001a*/ 	.short	0x0064
        /*001c*/ 	.short	0x0082
	.zero		2


//--------------------- .nv.info                  --------------------------
	.section	.nv.info,"",@"SHT_CUDA_INFO"
	.align	4


	//----- nvinfo : EIATTR_REGCOUNT
	.align		4
        /*0000*/ 	.byte	0x04, 0x2f
        /*0002*/ 	.short	(.L_1 - .L_0)
	.align		4
.L_0:
        /*0004*/ 	.word	index@(_Z10matMul_GPUPfS_S_)
        /*0008*/ 	.word	0x00000014


	//----- nvinfo : EIATTR_FRAME_SIZE
	.align		4
.L_1:
        /*000c*/ 	.byte	0x04, 0x11
        /*000e*/ 	.short	(.L_3 - .L_2)
	.align		4
.L_2:
        /*0010*/ 	.word	index@(_Z10matMul_GPUPfS_S_)
        /*0014*/ 	.word	0x00000000


	//----- nvinfo : EIATTR_MIN_STACK_SIZE
	.align		4
.L_3:
        /*0018*/ 	.byte	0x04, 0x12
        /*001a*/ 	.short	(.L_5 - .L_4)
	.align		4
.L_4:
        /*001c*/ 	.word	index@(_Z10matMul_GPUPfS_S_)
        /*0020*/ 	.word	0x00000000
.L_5:


//--------------------- .nv.compat                --------------------------
	.section	.nv.compat,"",@"SHT_CUDA_COMPAT_INFO"
	.align	4
        /*0000*/ 	.byte	0x02, 0x09, 0x00, 0x00, 0x02, 0x02, 0x01, 0x00, 0x02, 0x05, 0x05, 0x00, 0x03, 0x07, 0x01, 0x01
        /*0010*/ 	.byte	0x02, 0x03, 0x00, 0x00, 0x02, 0x06, 0x01, 0x00, 0x04, 0x0b, 0x08, 0x00, 0x09, 0x00, 0x00, 0x00
        /*0020*/ 	.byte	0x00, 0x00, 0x00, 0x00


//--------------------- .nv.info._Z10matMul_GPUPfS_S_ --------------------------
	.section	.nv.info._Z10matMul_GPUPfS_S_,"",@"SHT_CUDA_INFO"
	.sectionflags	@""
	.align	4


	//----- nvinfo : EIATTR_CUDA_API_VERSION
	.align		4
        /*0000*/ 	.byte	0x04, 0x37
        /*0002*/ 	.short	(.L_7 - .L_6)
.L_6:
        /*0004*/ 	.word	0x00000082


	//----- nvinfo : EIATTR_KPARAM_INFO
	.align		4
.L_7:
        /*0008*/ 	.byte	0x04, 0x17
        /*000a*/ 	.short	(.L_9 - .L_8)
.L_8:
        /*000c*/ 	.word	0x00000000
        /*0010*/ 	.short	0x0002
        /*0012*/ 	.short	0x0010
        /*0014*/ 	.byte	0x00, 0xf5, 0x21, 0x00


	//----- nvinfo : EIATTR_KPARAM_INFO
	.align		4
.L_9:
        /*0018*/ 	.byte	0x04, 0x17
        /*001a*/ 	.short	(.L_11 - .L_10)
.L_10:
        /*001c*/ 	.word	0x00000000
        /*0020*/ 	.short	0x0001
        /*0022*/ 	.short	0x0008
        /*0024*/ 	.byte	0x00, 0xf5, 0x21, 0x00


	//----- nvinfo : EIATTR_KPARAM_INFO
	.align		4
.L_11:
        /*0028*/ 	.byte	0x04, 0x17
        /*002a*/ 	.short	(.L_13 - .L_12)
.L_12:
        /*002c*/ 	.word	0x00000000
        /*0030*/ 	.short	0x0000
        /*0032*/ 	.short	0x0000
        /*0034*/ 	.byte	0x00, 0xf5, 0x21, 0x00


	//----- nvinfo : EIATTR_SPARSE_MMA_MASK
	.align		4
.L_13:
        /*0038*/ 	.byte	0x03, 0x50
        /*003a*/ 	.short	0x0000


	//----- nvinfo : EIATTR_MAXREG_COUNT
	.align		4
        /*003c*/ 	.byte	0x03, 0x1b
        /*003e*/ 	.short	0x00ff


	//----- nvinfo : EIATTR_MERCURY_ISA_VERSION
	.align		4
        /*0040*/ 	.byte	0x03, 0x5f
        /*0042*/ 	.short	0x0101


	//----- nvinfo : EIATTR_VRC_CTA_INIT_COUNT
	.align		4
        /*0044*/ 	.byte	0x02, 0x4a
	.zero		1
	.zero		1


	//----- nvinfo : EIATTR_EXIT_INSTR_OFFSETS
	.align		4
        /*0048*/ 	.byte	0x04, 0x1c
        /*004a*/ 	.short	(.L_15 - .L_14)


	//   ....[0]....
.L_14:
        /*004c*/ 	.word	0x00000090


	//   ....[1]....
        /*0050*/ 	.word	0x00000440


	//----- nvinfo : EIATTR_CBANK_PARAM_SIZE
	.align		4
.L_15:
        /*0054*/ 	.byte	0x03, 0x19
        /*0056*/ 	.short	0x0018


	//----- nvinfo : EIATTR_PARAM_CBANK
	.align		4
        /*0058*/ 	.byte	0x04, 0x0a
        /*005a*/ 	.short	(.L_17 - .L_16)
	.align		4
.L_16:
        /*005c*/ 	.word	index@(.nv.constant0._Z10matMul_GPUPfS_S_)
        /*0060*/ 	.short	0x0380
        /*0062*/ 	.short	0x0018


	//----- nvinfo : EIATTR_SW_WAR
	.align		4
.L_17:
        /*0064*/ 	.byte	0x04, 0x36
        /*0066*/ 	.short	(.L_19 - .L_18)
.L_18:
        /*0068*/ 	.word	0x00000008
.L_19:


//--------------------- .nv.callgraph             --------------------------
	.section	.nv.callgraph,"",@"SHT_CUDA_CALLGRAPH"
	.align	4
	.sectionentsize	8
	.align		4
        /*0000*/ 	.word	0x00000000
	.align		4
        /*0004*/ 	.word	0xffffffff
	.align		4
        /*0008*/ 	.word	0x00000000
	.align		4
        /*000c*/ 	.word	0xfffffffe
	.align		4
        /*0010*/ 	.word	0x00000000
	.align		4
        /*0014*/ 	.word	0xfffffffd
	.align		4
        /*0018*/ 	.word	0x00000000
	.align		4
        /*001c*/ 	.word	0xfffffffc


//--------------------- .text._Z10matMul_GPUPfS_S_ --------------------------
	.section	.text._Z10matMul_GPUPfS_S_,"ax",@progbits
	.align	128
        .global         _Z10matMul_GPUPfS_S_
        .type           _Z10matMul_GPUPfS_S_,@function
        .size           _Z10matMul_GPUPfS_S_,(.L_x_1 - _Z10matMul_GPUPfS_S_)
        .other          _Z10matMul_GPUPfS_S_,@"STO_CUDA_ENTRY STV_DEFAULT"
_Z10matMul_GPUPfS_S_:
.text._Z10matMul_GPUPfS_S_:
[----:B------:R-:W-:Y:S01]  /*0000*/  LDC R1, c[0x0][0x37c] ;  /* 0x0000df00ff017b82 */ /* 0x000fe20000000800 */
[----:B------:R-:W0:Y:S07]  /*0010*/  S2R R3, SR_TID.X ;  /* 0x0000000000037919 */ /* 0x000e2e0000002100 */
[----:B------:R-:W1:Y:S08]  /*0020*/  LDC R0, c[0x0][0x360] ;  /* 0x0000d800ff007b82 */ /* 0x000e700000000800 */
[----:B------:R-:W2:Y:S01]  /*0030*/  S2UR UR4, SR_CTAID.X ;  /* 0x00000000000479c3 */ /* 0x000ea20000002500 */
[----:B-1----:R-:W-:-:S02]  /*0040*/  IADD3 R2, PT, PT, R0, -0x1, RZ ;  /* 0xffffffff00027810 */ /* 0x002fc40007ffe0ff */
[----:B0-----:R-:W-:Y:S01]  /*0050*/  ISETP.GT.U32.AND P1, PT, R3, 0x4, PT ;  /* 0x000000040300780c */ /* 0x001fe20003f24070 */
[----:B--2---:R-:W-:Y:S01]  /*0060*/  IMAD R0, R0, UR4, R3 ;  /* 0x0000000400007c24 */ /* 0x004fe2000f8e0203 */
[----:B------:R-:W-:Y:S01]  /*0070*/  ISETP.NE.AND P0, PT, R2, UR4, PT ;  /* 0x0000000402007c0c */ /* 0x000fe2000bf05270 */
[----:B------:R-:W0:-:S12]  /*0080*/  LDCU.64 UR4, c[0x0][0x358] ;  /* 0x00006b00ff0477ac */ /* 0x000e180008000a00 */
[----:B0-----:R-:W-:Y:S05]  /*0090*/  @!P0 EXIT P1 ;  /* 0x000000000000894d */ /* 0x001fea0000800000 */
[----:B------:R-:W0:Y:S01]  /*00a0*/  LDC.64 R4, c[0x0][0x380] ;  /* 0x0000e000ff047b82 */ /* 0x000e220000000a00 */
[----:B------:R-:W-:-:S07]  /*00b0*/  SHF.L.U32 R9, R0, 0x2, RZ ;  /* 0x0000000200097819 */ /* 0x000fce00000006ff */
[----:B------:R-:W1:Y:S08]  /*00c0*/  LDC.64 R2, c[0x0][0x388] ;  /* 0x0000e200ff027b82 */ /* 0x000e700000000a00 */
[----:B------:R-:W2:Y:S01]  /*00d0*/  LDC.64 R6, c[0x0][0x390] ;  /* 0x0000e400ff067b82 */ /* 0x000ea20000000a00 */
[----:B0-----:R-:W-:-:S05]  /*00e0*/  IMAD.WIDE R4, R9, 0x4, R4 ;  /* 0x0000000409047825 */ /* 0x001fca00078e0204 */
[----:B------:R-:W3:Y:S04]  /*00f0*/  LDG.E R0, desc[UR4][R4.64] ;  /* 0x0000000404007981 */ /* 0x000ee8000c1e1900 */
[----:B-1----:R-:W3:Y:S04]  /*0100*/  LDG.E R11, desc[UR4][R2.64] ;  /* 0x00000004020b7981 */ /* 0x002ee8000c1e1900 */
[----:B------:R-:W4:Y:S04]  /*0110*/  LDG.E R8, desc[UR4][R2.64+0x10] ;  /* 0x0000100402087981 */ /* 0x000f28000c1e1900 */
[----:B------:R-:W4:Y:S04]  /*0120*/  LDG.E R13, desc[UR4][R4.64+0x4] ;  /* 0x00000404040d7981 */ /* 0x000f28000c1e1900 */
[----:B------:R-:W5:Y:S04]  /*0130*/  LDG.E R10, desc[UR4][R2.64+0x20] ;  /* 0x00002004020a7981 */ /* 0x000f68000c1e1900 */
[----:B------:R-:W5:Y:S04]  /*0140*/  LDG.E R15, desc[UR4][R4.64+0x8] ;  /* 0x00000804040f7981 */ /* 0x000f68000c1e1900 */
[----:B------:R-:W5:Y:S04]  /*0150*/  LDG.E R12, desc[UR4][R2.64+0x30] ;  /* 0x00003004020c7981 */ /* 0x000f68000c1e1900 */
[----:B------:R-:W5:Y:S01]  /*0160*/  LDG.E R17, desc[UR4][R4.64+0xc] ;  /* 0x00000c0404117981 */ /* 0x000f62000c1e1900 */
[----:B--2---:R-:W-:-:S04]  /*0170*/  IMAD.WIDE R6, R9, 0x4, R6 ;  /* 0x0000000409067825 */ /* 0x004fc800078e0206 */
[----:B---3--:R-:W-:-:S04]  /*0180*/  FFMA R0, R0, R11, RZ ;  /* 0x0000000b00007223 */ /* 0x008fc800000000ff */
[----:B----4-:R-:W-:-:S04]  /*0190*/  FFMA R0, R13, R8, R0 ;  /* 0x000000080d007223 */ /* 0x010fc80000000000 */
[----:B-----5:R-:W-:-:S04]  /*01a0*/  FFMA R0, R15, R10, R0 ;  /* 0x0000000a0f007223 */ /* 0x020fc80000000000 */
[----:B------:R-:W-:-:S05]  /*01b0*/  FFMA R17, R17, R12, R0 ;  /* 0x0000000c11117223 */ /* 0x000fca0000000000 */
[----:B------:R0:W-:Y:S04]  /*01c0*/  STG.E desc[UR4][R6.64], R17 ;  /* 0x0000001106007986 */ /* 0x0001e8000c101904 */
[----:B------:R-:W2:Y:S04]  /*01d0*/  LDG.E R0, desc[UR4][R4.64] ;  /* 0x0000000404007981 */ /* 0x000ea8000c1e1900 */
[----:B------:R-:W2:Y:S04]  /*01e0*/  LDG.E R9, desc[UR4][R2.64+0x4] ;  /* 0x0000040402097981 */ /* 0x000ea8000c1e1900 */
[----:B------:R-:W3:Y:S04]  /*01f0*/  LDG.E R11, desc[UR4][R4.64+0x4] ;  /* 0x00000404040b7981 */ /* 0x000ee8000c1e1900 */
[----:B------:R-:W3:Y:S04]  /*0200*/  LDG.E R8, desc[UR4][R2.64+0x14] ;  /* 0x0000140402087981 */ /* 0x000ee8000c1e1900 */
[----:B------:R-:W4:Y:S04]  /*0210*/  LDG.E R13, desc[UR4][R4.64+0x8] ;  /* 0x00000804040d7981 */ /* 0x000f28000c1e1900 */
[----:B------:R-:W4:Y:S04]  /*0220*/  LDG.E R10, desc[UR4][R2.64+0x24] ;  /* 0x00002404020a7981 */ /* 0x000f28000c1e1900 */
[----:B------:R-:W5:Y:S04]  /*0230*/  LDG.E R15, desc[UR4][R4.64+0xc] ;  /* 0x00000c04040f7981 */ /* 0x000f68000c1e1900 */
[----:B------:R-:W5:Y:S01]  /*0240*/  LDG.E R12, desc[UR4][R2.64+0x34] ;  /* 0x00003404020c7981 */ /* 0x000f62000c1e1900 */
[----:B--2---:R-:W-:-:S04]  /*0250*/  FFMA R0, R0, R9, RZ ;  /* 0x0000000900007223 */ /* 0x004fc800000000ff */
[----:B---3--:R-:W-:-:S04]  /*0260*/  FFMA R0, R11, R8, R0 ;  /* 0x000000080b007223 */ /* 0x008fc80000000000 */
[----:B----4-:R-:W-:-:S04]  /*0270*/  FFMA R0, R13, R10, R0 ;  /* 0x0000000a0d007223 */ /* 0x010fc80000000000 */
[----:B-----5:R-:W-:-:S05]  /*0280*/  FFMA R15, R15, R12, R0 ;  /* 0x0000000c0f0f7223 */ /* 0x020fca0000000000 */
[----:B------:R1:W-:Y:S04]  /*0290*/  STG.E desc[UR4][R6.64+0x4], R15 ;  /* 0x0000040f06007986 */ /* 0x0003e8000c101904 */
[----:B------:R-:W2:Y:S04]  /*02a0*/  LDG.E R0, desc[UR4][R4.64] ;  /* 0x0000000404007981 */ /* 0x000ea8000c1e1900 */
[----:B------:R-:W2:Y:S04]  /*02b0*/  LDG.E R9, desc[UR4][R2.64+0x8] ;  /* 0x0000080402097981 */ /* 0x000ea8000c1e1900 */
[----:B------:R-:W3:Y:S04]  /*02c0*/  LDG.E R11, desc[UR4][R4.64+0x4] ;  /* 0x00000404040b7981 */ /* 0x000ee8000c1e1900 */
[----:B------:R-:W3:Y:S04]  /*02d0*/  LDG.E R8, desc[UR4][R2.64+0x18] ;  /* 0x0000180402087981 */ /* 0x000ee8000c1e1900 */
[----:B------:R-:W4:Y:S04]  /*02e0*/  LDG.E R13, desc[UR4][R4.64+0x8] ;  /* 0x00000804040d7981 */ /* 0x000f28000c1e1900 */
[----:B------:R-:W4:Y:S04]  /*02f0*/  LDG.E R10, desc[UR4][R2.64+0x28] ;  /* 0x00002804020a7981 */ /* 0x000f28000c1e1900 */
[----:B0-----:R-:W5:Y:S04]  /*0300*/  LDG.E R17, desc[UR4][R4.64+0xc] ;  /* 0x00000c0404117981 */ /* 0x001f68000c1e1900 */
[----:B------:R-:W5:Y:S01]  /*0310*/  LDG.E R12, desc[UR4][R2.64+0x38] ;  /* 0x00003804020c7981 */ /* 0x000f62000c1e1900 */
[----:B--2---:R-:W-:-:S04]  /*0320*/  FFMA R0, R0, R9, RZ ;  /* 0x0000000900007223 */ /* 0x004fc800000000ff */
[----:B---3--:R-:W-:-:S04]  /*0330*/  FFMA R0, R11, R8, R0 ;  /* 0x000000080b007223 */ /* 0x008fc80000000000 */
[----:B----4-:R-:W-:-:S04]  /*0340*/  FFMA R0, R13, R10, R0 ;  /* 0x0000000a0d007223 */ /* 0x010fc80000000000 */
[----:B-----5:R-:W-:-:S05]  /*0350*/  FFMA R17, R17, R12, R0 ;  /* 0x0000000c11117223 */ /* 0x020fca0000000000 */
[----:B------:R-:W-:Y:S04]  /*0360*/  STG.E desc[UR4][R6.64+0x8], R17 ;  /* 0x0000081106007986 */ /* 0x000fe8000c101904 */
[----:B------:R-:W2:Y:S04]  /*0370*/  LDG.E R0, desc[UR4][R4.64] ;  /* 0x0000000404007981 */ /* 0x000ea8000c1e1900 */
[----:B------:R-:W2:Y:S04]  /*0380*/  LDG.E R9, desc[UR4][R2.64+0xc] ;  /* 0x00000c0402097981 */ /* 0x000ea8000c1e1900 */
[----:B------:R-:W3:Y:S04]  /*0390*/  LDG.E R11, desc[UR4][R4.64+0x4] ;  /* 0x00000404040b7981 */ /* 0x000ee8000c1e1900 */
[----:B------:R-:W3:Y:S04]  /*03a0*/  LDG.E R8, desc[UR4][R2.64+0x1c] ;  /* 0x00001c0402087981 */ /* 0x000ee8000c1e1900 */
[----:B------:R-:W4:Y:S04]  /*03b0*/  LDG.E R13, desc[UR4][R4.64+0x8] ;  /* 0x00000804040d7981 */ /* 0x000f28000c1e1900 */
[----:B------:R-:W4:Y:S04]  /*03c0*/  LDG.E R10, desc[UR4][R2.64+0x2c] ;  /* 0x00002c04020a7981 */ /* 0x000f28000c1e1900 */
[----:B-1----:R-:W5:Y:S04]  /*03d0*/  LDG.E R15, desc[UR4][R4.64+0xc] ;  /* 0x00000c04040f7981 */ /* 0x002f68000c1e1900 */
[----:B------:R-:W5:Y:S01]  /*03e0*/  LDG.E R12, desc[UR4][R2.64+0x3c] ;  /* 0x00003c04020c7981 */ /* 0x000f62000c1e1900 */
[----:B--2---:R-:W-:-:S04]  /*03f0*/  FFMA R0, R0, R9, RZ ;  /* 0x0000000900007223 */ /* 0x004fc800000000ff */
[----:B---3--:R-:W-:-:S04]  /*0400*/  FFMA R0, R11, R8, R0 ;  /* 0x000000080b007223 */ /* 0x008fc80000000000 */
[----:B----4-:R-:W-:-:S04]  /*0410*/  FFMA R0, R13, R10, R0 ;  /* 0x0000000a0d007223 */ /* 0x010fc80000000000 */
[----:B-----5:R-:W-:-:S05]  /*0420*/  FFMA R15, R15, R12, R0 ;  /* 0x0000000c0f0f7223 */ /* 0x020fca0000000000 */
[----:B------:R-:W-:Y:S01]  /*0430*/  STG.E desc[UR4][R6.64+0xc], R15 ;  /* 0x00000c0f06007986 */ /* 0x000fe2000c101904 */
[----:B------:R-:W-:Y:S05]  /*0440*/  EXIT ;  /* 0x000000000000794d */ /* 0x000fea0003800000 */
.L_x_0:
[----:B------:R-:W-:-:S00]  /*0450*/  BRA `(.L_x_0) ;  /* 0xfffffffc00fc7947 */ /* 0x000fc0000383ffff */
[----:B------:R-:W-:-:S00]  /*0460*/  NOP ;  /* 0x0000000000007918 */ /* 0x000fc00000000000 */
        /* <DEDUP_REMOVED lines=9> */
.L_x_1:


//--------------------- .nv.shared.reserved.0     --------------------------
	.section	.nv.shared.reserved.0,"aw",@nobits
	.weak		__nv_reservedSMEM_offset_0_alias
	.size		__nv_reservedSMEM_offset_0_alias, 0, 64
	.other		__nv_reservedSMEM_offset_0_alias,@"STO_CUDA_RESERVED_SHARED STV_DEFAULT"
__nv_reservedSMEM_offset_0_alias:
	.zero		0
	.zero		64


//--------------------- .nv.constant0._Z10matMul_GPUPfS_S_ --------------------------
	.section	.nv.constant0._Z10matMul_GPUPfS_S_,"a",@progbits
	.sectionflags	@""
	.align	4
.nv.constant0._Z10matMul_GPUPfS_S_:
	.zero		920


//--------------------- SYMBOLS --------------------------

	.type		.nv.reservedSmem.offset0,@object
	.size		.nv.reservedSmem.offset0,0x4
